//
// Generated by NVIDIA NVVM Compiler
//
// Compiler Build ID: CL-36424714
// Cuda compilation tools, release 13.0, V13.0.88
// Based on NVVM 20.0.0
//

.version 9.0
.target sm_100
.address_size 64

	// .globl	exp_forward

.visible .entry exp_forward(
	.param .align 1 .b8 exp_forward_param_0[1],
	.param .u64 exp_forward_param_1,
	.param .u64 .ptr .align 1 exp_forward_param_2,
	.param .u64 .ptr .align 1 exp_forward_param_3
)
{
	.reg .pred 	%p<2>;
	.reg .b32 	%r<7>;
	.reg .b32 	%f<14>;
	.reg .b64 	%rd<10>;

	ld.param.u64 	%rd4, [exp_forward_param_1];
	ld.param.u64 	%rd2, [exp_forward_param_2];
	ld.param.u64 	%rd3, [exp_forward_param_3];
	mov.u32 	%r1, %ctaid.x;
	mov.u32 	%r2, %ntid.x;
	mov.u32 	%r3, %tid.x;
	mad.lo.s32 	%r4, %r1, %r2, %r3;
	cvt.u64.u32 	%rd1, %r4;
	setp.le.u64 	%p1, %rd4, %rd1;
	@%p1 bra 	$L__BB0_2;
	cvta.to.global.u64 	%rd5, %rd2;
	cvta.to.global.u64 	%rd6, %rd3;
	shl.b64 	%rd7, %rd1, 2;
	add.s64 	%rd8, %rd5, %rd7;
	ld.global.f32 	%f1, [%rd8];
	fma.rn.f32 	%f2, %f1, 0f3BBB989D, 0f3F000000;
	cvt.sat.f32.f32 	%f3, %f2;
	mov.f32 	%f4, 0f4B400001;
	mov.f32 	%f5, 0f437C0000;
	fma.rm.f32 	%f6, %f3, %f5, %f4;
	add.f32 	%f7, %f6, 0fCB40007F;
	neg.f32 	%f8, %f7;
	fma.rn.f32 	%f9, %f1, 0f3FB8AA3B, %f8;
	fma.rn.f32 	%f10, %f1, 0f32A57060, %f9;
	mov.b32 	%r5, %f6;
	shl.b32 	%r6, %r5, 23;
	mov.b32 	%f11, %r6;
	ex2.approx.ftz.f32 	%f12, %f10;
	mul.f32 	%f13, %f12, %f11;
	add.s64 	%rd9, %rd6, %rd7;
	st.global.f32 	[%rd9], %f13;
$L__BB0_2:
	ret;

}
	// .globl	exp_backward
.visible .entry exp_backward(
	.param .align 1 .b8 exp_backward_param_0[1],
	.param .u64 exp_backward_param_1,
	.param .u64 .ptr .align 1 exp_backward_param_2,
	.param .u64 .ptr .align 1 exp_backward_param_3,
	.param .u64 .ptr .align 1 exp_backward_param_4
)
{
	.reg .pred 	%p<2>;
	.reg .b32 	%r<7>;
	.reg .b32 	%f<17>;
	.reg .b64 	%rd<13>;

	ld.param.u64 	%rd5, [exp_backward_param_1];
	ld.param.u64 	%rd2, [exp_backward_param_2];
	ld.param.u64 	%rd3, [exp_backward_param_3];
	ld.param.u64 	%rd4, [exp_backward_param_4];
	mov.u32 	%r1, %ctaid.x;
	mov.u32 	%r2, %ntid.x;
	mov.u32 	%r3, %tid.x;
	mad.lo.s32 	%r4, %r1, %r2, %r3;
	cvt.u64.u32 	%rd1, %r4;
	setp.le.u64 	%p1, %rd5, %rd1;
	@%p1 bra 	$L__BB1_2;
	cvta.to.global.u64 	%rd6, %rd2;
	cvta.to.global.u64 	%rd7, %rd4;
	cvta.to.global.u64 	%rd8, %rd3;
	shl.b64 	%rd9, %rd1, 2;
	add.s64 	%rd10, %rd6, %rd9;
	ld.global.f32 	%f1, [%rd10];
	fma.rn.f32 	%f2, %f1, 0f3BBB989D, 0f3F000000;
	cvt.sat.f32.f32 	%f3, %f2;
	mov.f32 	%f4, 0f4B400001;
	mov.f32 	%f5, 0f437C0000;
	fma.rm.f32 	%f6, %f3, %f5, %f4;
	add.f32 	%f7, %f6, 0fCB40007F;
	neg.f32 	%f8, %f7;
	fma.rn.f32 	%f9, %f1, 0f3FB8AA3B, %f8;
	fma.rn.f32 	%f10, %f1, 0f32A57060, %f9;
	mov.b32 	%r5, %f6;
	shl.b32 	%r6, %r5, 23;
	mov.b32 	%f11, %r6;
	ex2.approx.ftz.f32 	%f12, %f10;
	mul.f32 	%f13, %f12, %f11;
	add.s64 	%rd11, %rd7, %rd9;
	ld.global.f32 	%f14, [%rd11];
	add.s64 	%rd12, %rd8, %rd9;
	ld.global.f32 	%f15, [%rd12];
	fma.rn.f32 	%f16, %f14, %f13, %f15;
	st.global.f32 	[%rd12], %f16;
$L__BB1_2:
	ret;

}


// ===== COMPILED SASS (sm_100) =====

	.target	sm_100

	.elftype	@"ET_EXEC"


//--------------------- .note.nv.tkinfo           --------------------------
	.section	.note.nv.tkinfo,"",@"SHT_NOTE"
	.sectionflags	@"SHF_NOTE_NV_TKINFO"
	.tkinfo
        /*0018*/ 	.word	0x00000002
        /*0030*/ 	.string	""
        /*0030*/ 	.string	"ptxas"
        /*0030*/ 	.string	"Cuda compilation tools, release 13.0, V13.0.88"
        /*0030*/ 	.string	"Build cuda_13.0.r13.0/compiler.36424714_0"
        /*0030*/ 	.string	"-arch sm_100 -m 64 "



//--------------------- .note.nv.cuinfo           --------------------------
	.section	.note.nv.cuinfo,"",@"SHT_NOTE"
	.sectionflags	@"SHF_NOTE_NV_CUINFO"
        /*0018*/ 	.short	0x0002
        /*001a*/ 	.short	0x0064
        /*001c*/ 	.short	0x0082
	.zero		2


//--------------------- .nv.info                  --------------------------
	.section	.nv.info,"",@"SHT_CUDA_INFO"
	.align	4


	//----- nvinfo : EIATTR_REGCOUNT
	.align		4
        /*0000*/ 	.byte	0x04, 0x2f
        /*0002*/ 	.short	(.L_1 - .L_0)
	.align		4
.L_0:
        /*0004*/ 	.word	index@(exp_forward)
        /*0008*/ 	.word	0x0000000b


	//----- nvinfo : EIATTR_FRAME_SIZE
	.align		4
.L_1:
        /*000c*/ 	.byte	0x04, 0x11
        /*000e*/ 	.short	(.L_3 - .L_2)
	.align		4
.L_2:
        /*0010*/ 	.word	index@(exp_forward)
        /*0014*/ 	.word	0x00000000


	//----- nvinfo : EIATTR_REGCOUNT
	.align		4
.L_3:
        /*0018*/ 	.byte	0x04, 0x2f
        /*001a*/ 	.short	(.L_5 - .L_4)
	.align		4
.L_4:
        /*001c*/ 	.word	index@(exp_backward)
        /*0020*/ 	.word	0x00000010


	//----- nvinfo : EIATTR_FRAME_SIZE
	.align		4
.L_5:
        /*0024*/ 	.byte	0x04, 0x11
        /*0026*/ 	.short	(.L_7 - .L_6)
	.align		4
.L_6:
        /*0028*/ 	.word	index@(exp_backward)
        /*002c*/ 	.word	0x00000000


	//----- nvinfo : EIATTR_MIN_STACK_SIZE
	.align		4
.L_7:
        /*0030*/ 	.byte	0x04, 0x12
        /*0032*/ 	.short	(.L_9 - .L_8)
	.align		4
.L_8:
        /*0034*/ 	.word	index@(exp_backward)
        /*0038*/ 	.word	0x00000000


	//----- nvinfo : EIATTR_MIN_STACK_SIZE
	.align		4
.L_9:
        /*003c*/ 	.byte	0x04, 0x12
        /*003e*/ 	.short	(.L_11 - .L_10)
	.align		4
.L_10:
        /*0040*/ 	.word	index@(exp_forward)
        /*0044*/ 	.word	0x00000000
.L_11:


//--------------------- .nv.compat                --------------------------
	.section	.nv.compat,"",@"SHT_CUDA_COMPAT_INFO"
	.align	4
        /*0000*/ 	.byte	0x02, 0x09, 0x00, 0x00, 0x02, 0x02, 0x01, 0x00, 0x02, 0x05, 0x05, 0x00, 0x03, 0x07, 0x01, 0x01
        /*0010*/ 	.byte	0x02, 0x03, 0x00, 0x00, 0x02, 0x06, 0x01, 0x00, 0x04, 0x0b, 0x08, 0x00, 0x09, 0x00, 0x00, 0x00
        /*0020*/ 	.byte	0x00, 0x00, 0x00, 0x00


//--------------------- .nv.info.exp_backward     --------------------------
	.section	.nv.info.exp_backward,"",@"SHT_CUDA_INFO"
	.sectionflags	@""
	.align	4


	//----- nvinfo : EIATTR_CUDA_API_VERSION
	.align		4
        /*0000*/ 	.byte	0x04, 0x37
        /*0002*/ 	.short	(.L_13 - .L_12)
.L_12:
        /*0004*/ 	.word	0x00000082


	//----- nvinfo : EIATTR_KPARAM_INFO
	.align		4
.L_13:
        /*0008*/ 	.byte	0x04, 0x17
        /*000a*/ 	.short	(.L_15 - .L_14)
.L_14:
        /*000c*/ 	.word	0x00000000
        /*0010*/ 	.short	0x0004
        /*0012*/ 	.short	0x0020
        /*0014*/ 	.byte	0x00, 0xf5, 0x21, 0x00


	//----- nvinfo : EIATTR_KPARAM_INFO
	.align		4
.L_15:
        /*0018*/ 	.byte	0x04, 0x17
        /*001a*/ 	.short	(.L_17 - .L_16)
.L_16:
        /*001c*/ 	.word	0x00000000
        /*0020*/ 	.short	0x0003
        /*0022*/ 	.short	0x0018
        /*0024*/ 	.byte	0x00, 0xf5, 0x21, 0x00


	//----- nvinfo : EIATTR_KPARAM_INFO
	.align		4
.L_17:
        /*0028*/ 	.byte	0x04, 0x17
        /*002a*/ 	.short	(.L_19 - .L_18)
.L_18:
        /*002c*/ 	.word	0x00000000
        /*0030*/ 	.short	0x0002
        /*0032*/ 	.short	0x0010
        /*0034*/ 	.byte	0x00, 0xf5, 0x21, 0x00


	//----- nvinfo : EIATTR_KPARAM_INFO
	.align		4
.L_19:
        /*0038*/ 	.byte	0x04, 0x17
        /*003a*/ 	.short	(.L_21 - .L_20)
.L_20:
        /*003c*/ 	.word	0x00000000
        /*0040*/ 	.short	0x0001
        /*0042*/ 	.short	0x0008
        /*0044*/ 	.byte	0x00, 0xf0, 0x21, 0x00


	//----- nvinfo : EIATTR_KPARAM_INFO
	.align		4
.L_21:
        /*0048*/ 	.byte	0x04, 0x17
        /*004a*/ 	.short	(.L_23 - .L_22)
.L_22:
        /*004c*/ 	.word	0x00000000
        /*0050*/ 	.short	0x0000
        /*0052*/ 	.short	0x0000
        /*0054*/ 	.byte	0x00, 0xf0, 0x05, 0x00


	//----- nvinfo : EIATTR_SPARSE_MMA_MASK
	.align		4
.L_23:
        /*0058*/ 	.byte	0x03, 0x50
        /*005a*/ 	.short	0x0000


	//----- nvinfo : EIATTR_MAXREG_COUNT
	.align		4
        /*005c*/ 	.byte	0x03, 0x1b
        /*005e*/ 	.short	0x00ff


	//----- nvinfo : EIATTR_MERCURY_ISA_VERSION
	.align		4
        /*0060*/ 	.byte	0x03, 0x5f
        /*0062*/ 	.short	0x0101


	//----- nvinfo : EIATTR_VRC_CTA_INIT_COUNT
	.align		4
        /*0064*/ 	.byte	0x02, 0x4a
	.zero		1
	.zero		1


	//----- nvinfo : EIATTR_EXIT_INSTR_OFFSETS
	.align		4
        /*0068*/ 	.byte	0x04, 0x1c
        /*006a*/ 	.short	(.L_25 - .L_24)


	//   ....[0]....
.L_24:
        /*006c*/ 	.word	0x00000080


	//   ....[1]....
        /*0070*/ 	.word	0x00000230


	//----- nvinfo : EIATTR_CBANK_PARAM_SIZE
	.align		4
.L_25:
        /*0074*/ 	.byte	0x03, 0x19
        /*0076*/ 	.short	0x0028


	//----- nvinfo : EIATTR_PARAM_CBANK
	.align		4
        /*0078*/ 	.byte	0x04, 0x0a
        /*007a*/ 	.short	(.L_27 - .L_26)
	.align		4
.L_26:
        /*007c*/ 	.word	index@(.nv.constant0.exp_backward)
        /*0080*/ 	.short	0x0380
        /*0082*/ 	.short	0x0028


	//----- nvinfo : EIATTR_SW_WAR
	.align		4
.L_27:
        /*0084*/ 	.byte	0x04, 0x36
        /*0086*/ 	.short	(.L_29 - .L_28)
.L_28:
        /*0088*/ 	.word	0x00000008
.L_29:


//--------------------- .nv.info.exp_forward      --------------------------
	.section	.nv.info.exp_forward,"",@"SHT_CUDA_INFO"
	.sectionflags	@""
	.align	4


	//----- nvinfo : EIATTR_CUDA_API_VERSION
	.align		4
        /*0000*/ 	.byte	0x04, 0x37
        /*0002*/ 	.short	(.L_31 - .L_30)
.L_30:
        /*0004*/ 	.word	0x00000082


	//----- nvinfo : EIATTR_KPARAM_INFO
	.align		4
.L_31:
        /*0008*/ 	.byte	0x04, 0x17
        /*000a*/ 	.short	(.L_33 - .L_32)
.L_32:
        /*000c*/ 	.word	0x00000000
        /*0010*/ 	.short	0x0003
        /*0012*/ 	.short	0x0018
        /*0014*/ 	.byte	0x00, 0xf5, 0x21, 0x00


	//----- nvinfo : EIATTR_KPARAM_INFO
	.align		4
.L_33:
        /*0018*/ 	.byte	0x04, 0x17
        /*001a*/ 	.short	(.L_35 - .L_34)
.L_34:
        /*001c*/ 	.word	0x00000000
        /*0020*/ 	.short	0x0002
        /*0022*/ 	.short	0x0010
        /*0024*/ 	.byte	0x00, 0xf5, 0x21, 0x00


	//----- nvinfo : EIATTR_KPARAM_INFO
	.align		4
.L_35:
        /*0028*/ 	.byte	0x04, 0x17
        /*002a*/ 	.short	(.L_37 - .L_36)
.L_36:
        /*002c*/ 	.word	0x00000000
        /*0030*/ 	.short	0x0001
        /*0032*/ 	.short	0x0008
        /*0034*/ 	.byte	0x00, 0xf0, 0x21, 0x00


	//----- nvinfo : EIATTR_KPARAM_INFO
	.align		4
.L_37:
        /*0038*/ 	.byte	0x04, 0x17
        /*003a*/ 	.short	(.L_39 - .L_38)
.L_38:
        /*003c*/ 	.word	0x00000000
        /*0040*/ 	.short	0x0000
        /*0042*/ 	.short	0x0000
        /*0044*/ 	.byte	0x00, 0xf0, 0x05, 0x00


	//----- nvinfo : EIATTR_SPARSE_MMA_MASK
	.align		4
.L_39:
        /*0048*/ 	.byte	0x03, 0x50
        /*004a*/ 	.short	0x0000


	//----- nvinfo : EIATTR_MAXREG_COUNT
	.align		4
        /*004c*/ 	.byte	0x03, 0x1b
        /*004e*/ 	.short	0x00ff


	//----- nvinfo : EIATTR_MERCURY_ISA_VERSION
	.align		4
        /*0050*/ 	.byte	0x03, 0x5f
        /*0052*/ 	.short	0x0101


	//----- nvinfo : EIATTR_VRC_CTA_INIT_COUNT
	.align		4
        /*0054*/ 	.byte	0x02, 0x4a
	.zero		1
	.zero		1


	//----- nvinfo : EIATTR_EXIT_INSTR_OFFSETS
	.align		4
        /*0058*/ 	.byte	0x04, 0x1c
        /*005a*/ 	.short	(.L_41 - .L_40)


	//   ....[0]....
.L_40:
        /*005c*/ 	.word	0x00000080


	//   ....[1]....
        /*0060*/ 	.word	0x000001d0


	//----- nvinfo : EIATTR_CBANK_PARAM_SIZE
	.align		4
.L_41:
        /*0064*/ 	.byte	0x03, 0x19
        /*0066*/ 	.short	0x0020


	//----- nvinfo : EIATTR_PARAM_CBANK
	.align		4
        /*0068*/ 	.byte	0x04, 0x0a
        /*006a*/ 	.short	(.L_43 - .L_42)
	.align		4
.L_42:
        /*006c*/ 	.word	index@(.nv.constant0.exp_forward)
        /*0070*/ 	.short	0x0380
        /*0072*/ 	.short	0x0020


	//----- nvinfo : EIATTR_SW_WAR
	.align		4
.L_43:
        /*0074*/ 	.byte	0x04, 0x36
        /*0076*/ 	.short	(.L_45 - .L_44)
.L_44:
        /*0078*/ 	.word	0x00000008
.L_45:


//--------------------- .nv.callgraph             --------------------------
	.section	.nv.callgraph,"",@"SHT_CUDA_CALLGRAPH"
	.align	4
	.sectionentsize	8
	.align		4
        /*0000*/ 	.word	0x00000000
	.align		4
        /*0004*/ 	.word	0xffffffff
	.align		4
        /*0008*/ 	.word	0x00000000
	.align		4
        /*000c*/ 	.word	0xfffffffe
	.align		4
        /*0010*/ 	.word	0x00000000
	.align		4
        /*0014*/ 	.word	0xfffffffd
	.align		4
        /*0018*/ 	.word	0x00000000
	.align		4
        /*001c*/ 	.word	0xfffffffc


//--------------------- .text.exp_backward        --------------------------
	.section	.text.exp_backward,"ax",@progbits
	.align	128
        .global         exp_backward
        .type           exp_backward,@function
        .size           exp_backward,(.L_x_2 - exp_backward)
        .other          exp_backward,@"STO_CUDA_ENTRY STV_DEFAULT"
exp_backward:
.text.exp_backward:
[----:B------:R-:W-:Y:S01]  /*0000*/  LDC R1, c[0x0][0x37c] ;  /* 0x0000df00ff017b82 */ /* 0x000fe20000000800 */
[----:B------:R-:W0:Y:S07]  /*0010*/  S2R R3, SR_TID.X ;  /* 0x0000000000037919 */ /* 0x000e2e0000002100 */
[----:B------:R-:W0:Y:S01]  /*0020*/  S2UR UR4, SR_CTAID.X ;  /* 0x00000000000479c3 */ /* 0x000e220000002500 */
[----:B------:R-:W1:Y:S07]  /*0030*/  LDCU.64 UR6, c[0x0][0x388] ;  /* 0x00007100ff0677ac */ /* 0x000e6e0008000a00 */
[----:B------:R-:W0:Y:S02]  /*0040*/  LDC R0, c[0x0][0x360] ;  /* 0x0000d800ff007b82 */ /* 0x000e240000000800 */
[----:B0-----:R-:W-:-:S05]  /*0050*/  IMAD R0, R0, UR4, R3 ;  /* 0x0000000400007c24 */ /* 0x001fca000f8e0203 */
[----:B-1----:R-:W-:-:S04]  /*0060*/  ISETP.GE.U32.AND P0, PT, R0, UR6, PT ;  /* 0x0000000600007c0c */ /* 0x002fc8000bf06070 */
[----:B------:R-:W-:-:S13]  /*0070*/  ISETP.GE.U32.AND.EX P0, PT, RZ, UR7, PT, P0 ;  /* 0x00000007ff007c0c */ /* 0x000fda000bf06100 */
[----:B------:R-:W-:Y:S05]  /*0080*/  @P0 EXIT ;  /* 0x000000000000094d */ /* 0x000fea0003800000 */
[----:B------:R-:W0:Y:S01]  /*0090*/  LDCU.128 UR8, c[0x0][0x390] ;  /* 0x00007200ff0877ac */ /* 0x000e220008000c00 */
[----:B------:R-:W-:Y:S01]  /*00a0*/  IMAD.SHL.U32 R2, R0, 0x4, RZ ;  /* 0x0000000400027824 */ /* 0x000fe200078e00ff */
[----:B------:R-:W-:Y:S01]  /*00b0*/  SHF.R.U32.HI R0, RZ, 0x1e, R0 ;  /* 0x0000001eff007819 */ /* 0x000fe20000011600 */
[----:B------:R-:W1:Y:S01]  /*00c0*/  LDCU.64 UR4, c[0x0][0x358] ;  /* 0x00006b00ff0477ac */ /* 0x000e620008000a00 */
[----:B------:R-:W2:Y:S02]  /*00d0*/  LDCU.64 UR6, c[0x0][0x3a0] ;  /* 0x00007400ff0677ac */ /* 0x000ea40008000a00 */
[----:B0-----:R-:W-:-:S04]  /*00e0*/  IADD3 R4, P0, PT, R2, UR8, RZ ;  /* 0x0000000802047c10 */ /* 0x001fc8000ff1e0ff */
[----:B------:R-:W-:-:S05]  /*00f0*/  IADD3.X R5, PT, PT, R0, UR9, RZ, P0, !PT ;  /* 0x0000000900057c10 */ /* 0x000fca00087fe4ff */
[----:B-1----:R-:W3:Y:S01]  /*0100*/  LDG.E R4, desc[UR4][R4.64] ;  /* 0x0000000404047981 */ /* 0x002ee2000c1e1900 */
[C---:B--2---:R-:W-:Y:S02]  /*0110*/  IADD3 R6, P0, PT, R2.reuse, UR6, RZ ;  /* 0x0000000602067c10 */ /* 0x044fe4000ff1e0ff */
[----:B------:R-:W-:Y:S02]  /*0120*/  IADD3 R2, P1, PT, R2, UR10, RZ ;  /* 0x0000000a02027c10 */ /* 0x000fe4000ff3e0ff */
[C---:B------:R-:W-:Y:S02]  /*0130*/  IADD3.X R7, PT, PT, R0.reuse, UR7, RZ, P0, !PT ;  /* 0x0000000700077c10 */ /* 0x040fe400087fe4ff */
[----:B------:R-:W-:-:S04]  /*0140*/  IADD3.X R3, PT, PT, R0, UR11, RZ, P1, !PT ;  /* 0x0000000b00037c10 */ /* 0x000fc80008ffe4ff */
[----:B------:R-:W2:Y:S04]  /*0150*/  LDG.E R7, desc[UR4][R6.64] ;  /* 0x0000000406077981 */ /* 0x000ea8000c1e1900 */
[----:B------:R-:W2:Y:S01]  /*0160*/  LDG.E R9, desc[UR4][R2.64] ;  /* 0x0000000402097981 */ /* 0x000ea2000c1e1900 */
[----:B------:R-:W-:Y:S02]  /*0170*/  HFMA2 R13, -RZ, RZ, 3.7421875, 0 ;  /* 0x437c0000ff0d7431 */ /* 0x000fe400000001ff */
[----:B------:R-:W-:-:S04]  /*0180*/  IMAD.MOV.U32 R11, RZ, RZ, 0x3bbb989d ;  /* 0x3bbb989dff0b7424 */ /* 0x000fc800078e00ff */
[----:B---3--:R-:W-:-:S04]  /*0190*/  FFMA.SAT R0, R4, R11, 0.5 ;  /* 0x3f00000004007423 */ /* 0x008fc8000000200b */
[----:B------:R-:W-:-:S04]  /*01a0*/  FFMA.RM R0, R0, R13, 12582913 ;  /* 0x4b40000100007423 */ /* 0x000fc8000000400d */
[C---:B------:R-:W-:Y:S01]  /*01b0*/  FADD R5, R0.reuse, -12583039 ;  /* 0xcb40007f00057421 */ /* 0x040fe20000000000 */
[----:B------:R-:W-:-:S03]  /*01c0*/  SHF.L.U32 R0, R0, 0x17, RZ ;  /* 0x0000001700007819 */ /* 0x000fc600000006ff */
[----:B------:R-:W-:-:S04]  /*01d0*/  FFMA R5, R4, 1.4426950216293334961, -R5 ;  /* 0x3fb8aa3b04057823 */ /* 0x000fc80000000805 */
[----:B------:R-:W-:-:S06]  /*01e0*/  FFMA R5, R4, 1.925963033500011079e-08, R5 ;  /* 0x32a5706004057823 */ /* 0x000fcc0000000005 */
[----:B------:R-:W0:Y:S02]  /*01f0*/  MUFU.EX2 R5, R5 ;  /* 0x0000000500057308 */ /* 0x000e240000000800 */
[----:B0-----:R-:W-:-:S04]  /*0200*/  FMUL R0, R0, R5 ;  /* 0x0000000500007220 */ /* 0x001fc80000400000 */
[----:B--2---:R-:W-:-:S05]  /*0210*/  FFMA R7, R0, R7, R9 ;  /* 0x0000000700077223 */ /* 0x004fca0000000009 */
[----:B------:R-:W-:Y:S01]  /*0220*/  STG.E desc[UR4][R2.64], R7 ;  /* 0x0000000702007986 */ /* 0x000fe2000c101904 */
[----:B------:R-:W-:Y:S05]  /*0230*/  EXIT ;  /* 0x000000000000794d */ /* 0x000fea0003800000 */
.L_x_0:
[----:B------:R-:W-:-:S00]  /*0240*/  BRA `(.L_x_0) ;  /* 0xfffffffc00fc7947 */ /* 0x000fc0000383ffff */
[----:B------:R-:W-:-:S00]  /*0250*/  NOP ;  /* 0x0000000000007918 */ /* 0x000fc00000000000 */
        /* <DEDUP_REMOVED lines=10> */
.L_x_2:


//--------------------- .text.exp_forward         --------------------------
	.section	.text.exp_forward,"ax",@progbits
	.align	128
        .global         exp_forward
        .type           exp_forward,@function
        .size           exp_forward,(.L_x_3 - exp_forward)
        .other          exp_forward,@"STO_CUDA_ENTRY STV_DEFAULT"
exp_forward:
.text.exp_forward:
        /* <DEDUP_REMOVED lines=12> */
[----:B------:R-:W1:Y:S03]  /*00c0*/  LDCU.64 UR4, c[0x0][0x358] ;  /* 0x00006b00ff0477ac */ /* 0x000e660008000a00 */
[----:B0-----:R-:W-:-:S04]  /*00d0*/  IADD3 R2, P0, PT, R4, UR8, RZ ;  /* 0x0000000804027c10 */ /* 0x001fc8000ff1e0ff */
[----:B------:R-:W-:-:S05]  /*00e0*/  IADD3.X R3, PT, PT, R8, UR9, RZ, P0, !PT ;  /* 0x0000000908037c10 */ /* 0x000fca00087fe4ff */
[----:B-1----:R-:W2:Y:S01]  /*00f0*/  LDG.E R2, desc[UR4][R2.64] ;  /* 0x0000000402027981 */ /* 0x002ea2000c1e1900 */
[----:B------:R-:W-:Y:S02]  /*0100*/  HFMA2 R7, -RZ, RZ, 3.7421875, 0 ;  /* 0x437c0000ff077431 */ /* 0x000fe400000001ff */
[----:B------:R-:W-:Y:S01]  /*0110*/  IMAD.MOV.U32 R5, RZ, RZ, 0x3bbb989d ;  /* 0x3bbb989dff057424 */ /* 0x000fe200078e00ff */
[----:B------:R-:W-:-:S03]  /*0120*/  IADD3 R4, P0, PT, R4, UR10, RZ ;  /* 0x0000000a04047c10 */ /* 0x000fc6000ff1e0ff */
[----:B--2---:R-:W-:-:S04]  /*0130*/  FFMA.SAT R0, R2, R5, 0.5 ;  /* 0x3f00000002007423 */ /* 0x004fc80000002005 */
[----:B------:R-:W-:-:S04]  /*0140*/  FFMA.RM R0, R0, R7, 12582913 ;  /* 0x4b40000100007423 */ /* 0x000fc80000004007 */
[C---:B------:R-:W-:Y:S01]  /*0150*/  FADD R5, R0.reuse, -12583039 ;  /* 0xcb40007f00057421 */ /* 0x040fe20000000000 */
[----:B------:R-:W-:-:S03]  /*0160*/  SHF.L.U32 R0, R0, 0x17, RZ ;  /* 0x0000001700007819 */ /* 0x000fc600000006ff */
[----:B------:R-:W-:-:S04]  /*0170*/  FFMA R5, R2, 1.4426950216293334961, -R5 ;  /* 0x3fb8aa3b02057823 */ /* 0x000fc80000000805 */
[----:B------:R-:W-:Y:S01]  /*0180*/  FFMA R6, R2, 1.925963033500011079e-08, R5 ;  /* 0x32a5706002067823 */ /* 0x000fe20000000005 */
[----:B------:R-:W-:-:S03]  /*0190*/  IADD3.X R5, PT, PT, R8, UR11, RZ, P0, !PT ;  /* 0x0000000b08057c10 */ /* 0x000fc600087fe4ff */
[----:B------:R-:W0:Y:S02]  /*01a0*/  MUFU.EX2 R7, R6 ;  /* 0x0000000600077308 */ /* 0x000e240000000800 */
[----:B0-----:R-:W-:-:S05]  /*01b0*/  FMUL R7, R0, R7 ;  /* 0x0000000700077220 */ /* 0x001fca0000400000 */
[----:B------:R-:W-:Y:S01]  /*01c0*/  STG.E desc[UR4][R4.64], R7 ;  /* 0x0000000704007986 */ /* 0x000fe2000c101904 */
[----:B------:R-:W-:Y:S05]  /*01d0*/  EXIT ;  /* 0x000000000000794d */ /* 0x000fea0003800000 */
.L_x_1:
        /* <DEDUP_REMOVED lines=10> */
.L_x_3:


//--------------------- .nv.shared.reserved.0     --------------------------
	.section	.nv.shared.reserved.0,"aw",@nobits
	.weak		__nv_reservedSMEM_offset_0_alias
	.size		__nv_reservedSMEM_offset_0_alias, 0, 64
	.other		__nv_reservedSMEM_offset_0_alias,@"STO_CUDA_RESERVED_SHARED STV_DEFAULT"
__nv_reservedSMEM_offset_0_alias:
	.zero		0
	.zero		64


//--------------------- .nv.constant0.exp_backward --------------------------
	.section	.nv.constant0.exp_backward,"a",@progbits
	.sectionflags	@""
	.align	4
.nv.constant0.exp_backward:
	.zero		936


//--------------------- .nv.constant0.exp_forward --------------------------
	.section	.nv.constant0.exp_forward,"a",@progbits
	.sectionflags	@""
	.align	4
.nv.constant0.exp_forward:
	.zero		928


//--------------------- SYMBOLS --------------------------

	.type		.nv.reservedSmem.offset0,@object
	.size		.nv.reservedSmem.offset0,0x4
